	.headerflags	@"EF_CUDA_TEXMODE_UNIFIED EF_CUDA_64BIT_ADDRESS EF_CUDA_ACCELERATORS EF_CUDA_SM90 EF_CUDA_VIRTUAL_SM(EF_CUDA_SM90)"
	.elftype	@"ET_EXEC"


//--------------------- .nv.info                  --------------------------
	.section	.nv.info,"",@"SHT_CUDA_INFO"
	.align	4


	//----- nvinfo : EIATTR_REGCOUNT
	.align		4
        /*0000*/ 	.byte	0x04, 0x2f
        /*0002*/ 	.short	(.L_1 - .L_0)
	.align		4
.L_0:
        /*0004*/ 	.word	index@(triton_poi_fused_convolution_relu_2)
        /*0008*/ 	.word	0x00000020


	//----- nvinfo : EIATTR_MIN_STACK_SIZE
	.align		4
.L_1:
        /*000c*/ 	.byte	0x04, 0x12
        /*000e*/ 	.short	(.L_3 - .L_2)
	.align		4
.L_2:
        /*0010*/ 	.word	index@(triton_poi_fused_convolution_relu_2)
        /*0014*/ 	.word	0x00000000


	//----- nvinfo : EIATTR_FRAME_SIZE
	.align		4
.L_3:
        /*0018*/ 	.byte	0x04, 0x11
        /*001a*/ 	.short	(.L_5 - .L_4)
	.align		4
.L_4:
        /*001c*/ 	.word	index@(triton_poi_fused_convolution_relu_2)
        /*0020*/ 	.word	0x00000000


	//----- nvinfo : EIATTR_MIN_STACK_SIZE
	.align		4
.L_5:
        /*0024*/ 	.byte	0x04, 0x12
        /*0026*/ 	.short	(.L_7 - .L_6)
	.align		4
.L_6:
        /*0028*/ 	.word	index@(triton_poi_fused_convolution_relu_2)
        /*002c*/ 	.word	0x00000000
.L_7:


//--------------------- .nv.info.triton_poi_fused_convolution_relu_2 --------------------------
	.section	.nv.info.triton_poi_fused_convolution_relu_2,"",@"SHT_CUDA_INFO"
	.sectionflags	@""
	.align	4


	//----- nvinfo : EIATTR_CUDA_API_VERSION
	.align		4
        /*0000*/ 	.byte	0x04, 0x37
        /*0002*/ 	.short	(.L_9 - .L_8)
.L_8:
        /*0004*/ 	.word	0x0000007c


	//----- nvinfo : EIATTR_KPARAM_INFO
	.align		4
.L_9:
        /*0008*/ 	.byte	0x04, 0x17
        /*000a*/ 	.short	(.L_11 - .L_10)
.L_10:
        /*000c*/ 	.word	0x00000000
        /*0010*/ 	.short	0x0004
        /*0012*/ 	.short	0x001c
        /*0014*/ 	.byte	0x00, 0xf0, 0x11, 0x00


	//----- nvinfo : EIATTR_KPARAM_INFO
	.align		4
.L_11:
        /*0018*/ 	.byte	0x04, 0x17
        /*001a*/ 	.short	(.L_13 - .L_12)
.L_12:
        /*001c*/ 	.word	0x00000000
        /*0020*/ 	.short	0x0003
        /*0022*/ 	.short	0x0018
        /*0024*/ 	.byte	0x00, 0xf0, 0x11, 0x00


	//----- nvinfo : EIATTR_KPARAM_INFO
	.align		4
.L_13:
        /*0028*/ 	.byte	0x04, 0x17
        /*002a*/ 	.short	(.L_15 - .L_14)
.L_14:
        /*002c*/ 	.word	0x00000000
        /*0030*/ 	.short	0x0002
        /*0032*/ 	.short	0x0010
        /*0034*/ 	.byte	0x00, 0xf4, 0x21, 0x00


	//----- nvinfo : EIATTR_KPARAM_INFO
	.align		4
.L_15:
        /*0038*/ 	.byte	0x04, 0x17
        /*003a*/ 	.short	(.L_17 - .L_16)
.L_16:
        /*003c*/ 	.word	0x00000000
        /*0040*/ 	.short	0x0001
        /*0042*/ 	.short	0x0008
        /*0044*/ 	.byte	0x00, 0xf4, 0x21, 0x00


	//----- nvinfo : EIATTR_KPARAM_INFO
	.align		4
.L_17:
        /*0048*/ 	.byte	0x04, 0x17
        /*004a*/ 	.short	(.L_19 - .L_18)
.L_18:
        /*004c*/ 	.word	0x00000000
        /*0050*/ 	.short	0x0000
        /*0052*/ 	.short	0x0000
        /*0054*/ 	.byte	0x00, 0xf4, 0x21, 0x00


	//----- nvinfo : EIATTR_SPARSE_MMA_MASK
	.align		4
.L_19:
        /*0058*/ 	.byte	0x03, 0x50
        /*005a*/ 	.short	0x0000


	//----- nvinfo : EIATTR_MAXREG_COUNT
	.align		4
        /*005c*/ 	.byte	0x03, 0x1b
        /*005e*/ 	.short	0x00ff


	//----- nvinfo : EIATTR_EXIT_INSTR_OFFSETS
	.align		4
        /*0060*/ 	.byte	0x04, 0x1c
        /*0062*/ 	.short	(.L_21 - .L_20)


	//   ....[0]....
.L_20:
        /*0064*/ 	.word	0x00001380


	//   ....[1]....
        /*0068*/ 	.word	0x000013d0


	//----- nvinfo : EIATTR_REQNTID
	.align		4
.L_21:
        /*006c*/ 	.byte	0x04, 0x10
        /*006e*/ 	.short	(.L_23 - .L_22)
.L_22:
        /*0070*/ 	.word	0x00000100
        /*0074*/ 	.word	0x00000001
        /*0078*/ 	.word	0x00000001


	//----- nvinfo : EIATTR_CBANK_PARAM_SIZE
	.align		4
.L_23:
        /*007c*/ 	.byte	0x03, 0x19
        /*007e*/ 	.short	0x0020


	//----- nvinfo : EIATTR_PARAM_CBANK
	.align		4
        /*0080*/ 	.byte	0x04, 0x0a
        /*0082*/ 	.short	(.L_25 - .L_24)
	.align		4
.L_24:
        /*0084*/ 	.word	index@(.nv.constant0.triton_poi_fused_convolution_relu_2)
        /*0088*/ 	.short	0x0210
        /*008a*/ 	.short	0x0020


	//----- nvinfo : EIATTR_SW_WAR
	.align		4
.L_25:
        /*008c*/ 	.byte	0x04, 0x36
        /*008e*/ 	.short	(.L_27 - .L_26)
.L_26:
        /*0090*/ 	.word	0x00000008
.L_27:


//--------------------- .nv.callgraph             --------------------------
	.section	.nv.callgraph,"",@"SHT_CUDA_CALLGRAPH"
	.align	4
	.sectionentsize	8
	.align		4
        /*0000*/ 	.word	0x00000000
	.align		4
        /*0004*/ 	.word	0xffffffff
	.align		4
        /*0008*/ 	.word	0x00000000
	.align		4
        /*000c*/ 	.word	0xfffffffe
	.align		4
        /*0010*/ 	.word	0x00000000
	.align		4
        /*0014*/ 	.word	0xfffffffd
	.align		4
        /*0018*/ 	.word	0x00000000
	.align		4
        /*001c*/ 	.word	0xfffffffc


//--------------------- .text.triton_poi_fused_convolution_relu_2 --------------------------
	.section	.text.triton_poi_fused_convolution_relu_2,"ax",@progbits
	.sectionflags	@"SHF_BARRIERS=1"
	.align	128
        .global         triton_poi_fused_convolution_relu_2
        .type           triton_poi_fused_convolution_relu_2,@function
        .size           triton_poi_fused_convolution_relu_2,(.L_x_1 - triton_poi_fused_convolution_relu_2)
        .other          triton_poi_fused_convolution_relu_2,@"STO_CUDA_ENTRY STV_DEFAULT"
triton_poi_fused_convolution_relu_2:
.text.triton_poi_fused_convolution_relu_2:
[----:B------:R-:W0:Y:S01]  /*0000*/  LDC R1, c[0x0][0x28] ;  /* 0x00000a00ff017b82 */ /* 0x000e220000000800 */
[----:B------:R-:W1:Y:S07]  /*0010*/  S2R R0, SR_CTAID.Y ;  /* 0x0000000000007919 */ /* 0x000e6e0000002600 */
[----:B------:R-:W2:Y:S01]  /*0020*/  LDC.64 R28, c[0x0][0x210] ;  /* 0x00008400ff1c7b82 */ /* 0x000ea20000000a00 */
[----:B------:R-:W-:Y:S01]  /*0030*/  ULDC.64 UR6, c[0x0][0x208] ;  /* 0x0000820000067ab9 */ /* 0x000fe20000000a00 */
[----:B------:R-:W-:Y:S01]  /*0040*/  CS2R R4, SRZ ;  /* 0x0000000000047805 */ /* 0x000fe2000001ff00 */
[----:B------:R-:W3:Y:S01]  /*0050*/  S2R R24, SR_TID.X ;  /* 0x0000000000187919 */ /* 0x000ee20000002100 */
[----:B------:R-:W-:Y:S01]  /*0060*/  CS2R R6, SRZ ;  /* 0x0000000000067805 */ /* 0x000fe2000001ff00 */
[----:B------:R-:W4:Y:S01]  /*0070*/  S2R R25, SR_CTAID.X ;  /* 0x0000000000197919 */ /* 0x000f220000002500 */
[----:B-1----:R-:W-:-:S02]  /*0080*/  IMAD.SHL.U32 R0, R0, 0x40, RZ ;  /* 0x0000004000007824 */ /* 0x002fc400078e00ff */
[----:B---3--:R-:W-:Y:S01]  /*0090*/  IMAD.SHL.U32 R3, R24, 0x4, RZ ;  /* 0x0000000418037824 */ /* 0x008fe200078e00ff */
[----:B------:R-:W-:Y:S01]  /*00a0*/  SHF.R.U32.HI R26, RZ, 0x4, R24 ;  /* 0x00000004ff1a7819 */ /* 0x000fe20000011618 */
[----:B----4-:R-:W-:-:S03]  /*00b0*/  IMAD.SHL.U32 R25, R25, 0x40, RZ ;  /* 0x0000004019197824 */ /* 0x010fc600078e00ff */
[----:B------:R-:W-:Y:S02]  /*00c0*/  LOP3.LUT R3, R0, 0x3c, R3, 0xf8, !PT ;  /* 0x0000003c00037812 */ /* 0x000fe400078ef803 */
[----:B------:R-:W-:Y:S02]  /*00d0*/  SGXT.U32 R26, R26, 0x4 ;  /* 0x000000041a1a781a */ /* 0x000fe40000000000 */
[----:B------:R-:W-:Y:S02]  /*00e0*/  SHF.R.S32.HI R2, RZ, 0x1f, R3 ;  /* 0x0000001fff027819 */ /* 0x000fe40000011403 */
[----:B------:R-:W-:Y:S02]  /*00f0*/  ISETP.GE.AND P4, PT, R3, 0x100, PT ;  /* 0x000001000300780c */ /* 0x000fe40003f86270 */
[----:B------:R-:W-:Y:S02]  /*0100*/  LEA.HI R8, R2, R3, RZ, 0x6 ;  /* 0x0000000302087211 */ /* 0x000fe400078f30ff */
[----:B------:R-:W-:-:S02]  /*0110*/  LOP3.LUT R12, R25, 0x10, R26, 0xfe, !PT ;  /* 0x00000010190c7812 */ /* 0x000fc400078efe1a */
[----:B------:R-:W-:Y:S02]  /*0120*/  LOP3.LUT R2, R8, 0xffffffc0, RZ, 0xc0, !PT ;  /* 0xffffffc008027812 */ /* 0x000fe400078ec0ff */
[----:B------:R-:W-:Y:S02]  /*0130*/  SHF.R.S32.HI R10, RZ, 0x6, R8 ;  /* 0x00000006ff0a7819 */ /* 0x000fe40000011408 */
[----:B------:R-:W-:Y:S02]  /*0140*/  CS2R R8, SRZ ;  /* 0x0000000000087805 */ /* 0x000fe4000001ff00 */
[----:B------:R-:W-:Y:S01]  /*0150*/  ISETP.LT.AND P1, PT, R12, 0x3c1, !P4 ;  /* 0x000003c10c00780c */ /* 0x000fe20006721270 */
[----:B------:R-:W-:Y:S01]  /*0160*/  IMAD.IADD R23, R3, 0x1, -R2 ;  /* 0x0000000103177824 */ /* 0x000fe200078e0a02 */
[----:B------:R-:W-:Y:S01]  /*0170*/  LOP3.LUT R11, R25, R26, RZ, 0xfc, !PT ;  /* 0x0000001a190b7212 */ /* 0x000fe200078efcff */
[----:B------:R-:W1:Y:S01]  /*0180*/  LDC.64 R2, c[0x0][0x218] ;  /* 0x00008600ff027b82 */ /* 0x000e620000000a00 */
[----:B------:R-:W-:Y:S01]  /*0190*/  LOP3.LUT R13, R25, 0x20, R26, 0xfe, !PT ;  /* 0x00000020190d7812 */ /* 0x000fe200078efe1a */
[----:B------:R-:W-:Y:S01]  /*01a0*/  IMAD R14, R10, 0xf040, R23 ;  /* 0x0000f0400a0e7824 */ /* 0x000fe200078e0217 */
[----:B------:R-:W-:-:S02]  /*01b0*/  ISETP.LT.AND P0, PT, R11, 0x3c1, !P4 ;  /* 0x000003c10b00780c */ /* 0x000fc40006701270 */
[----:B------:R-:W-:Y:S01]  /*01c0*/  ISETP.LT.AND P2, PT, R13, 0x3c1, !P4 ;  /* 0x000003c10d00780c */ /* 0x000fe20006741270 */
[--C-:B------:R-:W-:Y:S01]  /*01d0*/  IMAD R21, R12, 0x40, R14.reuse ;  /* 0x000000400c157824 */ /* 0x100fe200078e020e */
[----:B------:R-:W-:Y:S01]  /*01e0*/  LOP3.LUT R12, R25, 0x30, R26, 0xfe, !PT ;  /* 0x00000030190c7812 */ /* 0x000fe200078efe1a */
[----:B------:R-:W-:Y:S01]  /*01f0*/  IMAD R19, R11, 0x40, R14 ;  /* 0x000000400b137824 */ /* 0x000fe200078e020e */
[----:B------:R-:W-:Y:S01]  /*0200*/  CS2R R10, SRZ ;  /* 0x00000000000a7805 */ /* 0x000fe2000001ff00 */
[----:B--2---:R-:W-:Y:S01]  /*0210*/  IMAD.WIDE R20, R21, 0x4, R28 ;  /* 0x0000000415147825 */ /* 0x004fe200078e021c */
[----:B------:R-:W-:-:S03]  /*0220*/  ISETP.LT.AND P3, PT, R12, 0x3c1, !P4 ;  /* 0x000003c10c00780c */ /* 0x000fc60006761270 */
[--C-:B------:R-:W-:Y:S01]  /*0230*/  IMAD R17, R13, 0x40, R14.reuse ;  /* 0x000000400d117824 */ /* 0x100fe200078e020e */
[----:B------:R2:W3:Y:S01]  /*0240*/  @P1 LDG.E.EL.128 R8, desc[UR6][R20.64] ;  /* 0x0000000614081981 */ /* 0x0004e2000c2e1d00 */
[----:B------:R-:W-:Y:S01]  /*0250*/  IMAD R27, R12, 0x40, R14 ;  /* 0x000000400c1b7824 */ /* 0x000fe200078e020e */
[----:B------:R-:W-:Y:S02]  /*0260*/  CS2R R12, SRZ ;  /* 0x00000000000c7805 */ /* 0x000fe4000001ff00 */
[----:B------:R-:W-:Y:S01]  /*0270*/  CS2R R14, SRZ ;  /* 0x00000000000e7805 */ /* 0x000fe2000001ff00 */
[----:B------:R-:W-:-:S05]  /*0280*/  IMAD.WIDE R18, R19, 0x4, R28 ;  /* 0x0000000413127825 */ /* 0x000fca00078e021c */
[----:B------:R4:W5:Y:S01]  /*0290*/  @P0 LDG.E.EL.128 R4, desc[UR6][R18.64] ;  /* 0x0000000612040981 */ /* 0x000962000c2e1d00 */
[----:B--2---:R-:W-:Y:S01]  /*02a0*/  IMAD.WIDE R20, R17, 0x4, R28 ;  /* 0x0000000411147825 */ /* 0x004fe200078e021c */
[----:B------:R-:W-:-:S03]  /*02b0*/  CS2R R16, SRZ ;  /* 0x0000000000107805 */ /* 0x000fc6000001ff00 */
[----:B-1----:R-:W-:Y:S01]  /*02c0*/  IMAD.WIDE R2, R23, 0x4, R2 ;  /* 0x0000000417027825 */ /* 0x002fe200078e0202 */
[----:B------:R1:W2:Y:S01]  /*02d0*/  @P2 LDG.E.EL.128 R12, desc[UR6][R20.64] ;  /* 0x00000006140c2981 */ /* 0x0002a2000c2e1d00 */
[----:B------:R-:W-:Y:S02]  /*02e0*/  CS2R R22, SRZ ;  /* 0x0000000000167805 */ /* 0x000fe4000001ff00 */
[----:B------:R-:W-:Y:S01]  /*02f0*/  IMAD.WIDE R28, R27, 0x4, R28 ;  /* 0x000000041b1c7825 */ /* 0x000fe200078e021c */
[----:B----4-:R-:W-:Y:S02]  /*0300*/  CS2R R18, SRZ ;  /* 0x0000000000127805 */ /* 0x010fe4000001ff00 */
[----:B-1----:R-:W-:-:S04]  /*0310*/  CS2R R20, SRZ ;  /* 0x0000000000147805 */ /* 0x002fc8000001ff00 */
[----:B------:R-:W4:Y:S04]  /*0320*/  @P3 LDG.E.EL.128 R16, desc[UR6][R28.64] ;  /* 0x000000061c103981 */ /* 0x000f28000c2e1d00 */
[----:B------:R-:W3:Y:S01]  /*0330*/  @!P4 LDG.E.EL.128 R20, desc[UR6][R2.64] ;  /* 0x000000060214c981 */ /* 0x000ee2000c2e1d00 */
[----:B------:R-:W1:Y:S01]  /*0340*/  S2UR UR5, SR_CgaCtaId ;  /* 0x00000000000579c3 */ /* 0x000e620000008800 */
[----:B------:R-:W-:Y:S02]  /*0350*/  UMOV UR4, 0x400 ;  /* 0x0000040000047882 */ /* 0x000fe40000000000 */
[----:B-1----:R-:W-:Y:S01]  /*0360*/  UPRMT UR4, UR5, 0x654, UR4 ;  /* 0x0000065405047896 */ /* 0x002fe20008000004 */
[----:B------:R-:W-:Y:S02]  /*0370*/  LOP3.LUT R25, R25, 0x3f, R24, 0xf8, !PT ;  /* 0x0000003f19197812 */ /* 0x000fe400078ef818 */
[C---:B---3--:R-:W-:Y:S01]  /*0380*/  FSETP.GEU.AND P6, PT, R20.reuse, -R8, PT ;  /* 0x800000081400720b */ /* 0x048fe20003fce000 */
[C---:B------:R-:W-:Y:S01]  /*0390*/  FADD R8, R20.reuse, R8 ;  /* 0x0000000814087221 */ /* 0x040fe20000000000 */
[C---:B--2---:R-:W-:Y:S01]  /*03a0*/  FSETP.GEU.AND P3, PT, R20.reuse, -R12, PT ;  /* 0x8000000c1400720b */ /* 0x044fe20003f6e000 */
[C---:B------:R-:W-:Y:S01]  /*03b0*/  FADD R12, R20.reuse, R12 ;  /* 0x0000000c140c7221 */ /* 0x040fe20000000000 */
[C---:B----4-:R-:W-:Y:S01]  /*03c0*/  FSETP.GEU.AND P2, PT, R20.reuse, -R16, PT ;  /* 0x800000101400720b */ /* 0x050fe20003f4e000 */
[C---:B------:R-:W-:Y:S01]  /*03d0*/  FADD R16, R20.reuse, R16 ;  /* 0x0000001014107221 */ /* 0x040fe20000000000 */
[C---:B-----5:R-:W-:Y:S01]  /*03e0*/  FSETP.GEU.AND P4, PT, R20.reuse, -R4, PT ;  /* 0x800000041400720b */ /* 0x060fe20003f8e000 */
[----:B------:R-:W-:Y:S01]  /*03f0*/  FADD R4, R20, R4 ;  /* 0x0000000414047221 */ /* 0x000fe20000000000 */
[----:B------:R-:W-:Y:S01]  /*0400*/  IMAD.SHL.U32 R20, R24, 0x100, RZ ;  /* 0x0000010018147824 */ /* 0x000fe200078e00ff */
[----:B------:R-:W-:-:S04]  /*0410*/  FSEL R8, R8, RZ, P6 ;  /* 0x000000ff08087208 */ /* 0x000fc80003000000 */
[----:B------:R-:W-:Y:S02]  /*0420*/  LOP3.LUT R3, R20, 0xf00, RZ, 0xc0, !PT ;  /* 0x00000f0014037812 */ /* 0x000fe400078ec0ff */
[C---:B------:R-:W-:Y:S01]  /*0430*/  FSETP.GEU.AND P6, PT, R21.reuse, -R5, PT ;  /* 0x800000051500720b */ /* 0x040fe20003fce000 */
[----:B------:R-:W-:Y:S01]  /*0440*/  FADD R5, R21, R5 ;  /* 0x0000000515057221 */ /* 0x000fe20000000000 */
[----:B------:R-:W-:Y:S02]  /*0450*/  LOP3.LUT R28, R3, 0xc0, RZ, 0xfc, !PT ;  /* 0x000000c0031c7812 */ /* 0x000fe400078efcff */
[C---:B------:R-:W-:Y:S01]  /*0460*/  FSETP.GEU.AND P5, PT, R21.reuse, -R9, PT ;  /* 0x800000091500720b */ /* 0x040fe20003fae000 */
[----:B------:R-:W-:Y:S01]  /*0470*/  FADD R9, R21, R9 ;  /* 0x0000000915097221 */ /* 0x000fe20000000000 */
[----:B------:R-:W-:Y:S02]  /*0480*/  LOP3.LUT R2, R3, R26, RZ, 0xfc, !PT ;  /* 0x0000001a03027212 */ /* 0x000fe400078efcff */
[----:B------:R-:W-:-:S02]  /*0490*/  FSEL R12, R12, RZ, P3 ;  /* 0x000000ff0c0c7208 */ /* 0x000fc40001800000 */
[----:B------:R-:W-:Y:S02]  /*04a0*/  LOP3.LUT R26, R3, 0x80, RZ, 0xfc, !PT ;  /* 0x00000080031a7812 */ /* 0x000fe400078efcff */
[----:B------:R-:W-:Y:S02]  /*04b0*/  LEA.HI R29, R28, UR4, RZ, 0x1c ;  /* 0x000000041c1d7c11 */ /* 0x000fe4000f8fe0ff */
[C---:B------:R-:W-:Y:S01]  /*04c0*/  FSETP.GEU.AND P3, PT, R22.reuse, -R10, PT ;  /* 0x8000000a1600720b */ /* 0x040fe20003f6e000 */
[C---:B------:R-:W-:Y:S01]  /*04d0*/  FADD R10, R22.reuse, R10 ;  /* 0x0000000a160a7221 */ /* 0x040fe20000000000 */
[----:B------:R-:W-:Y:S02]  /*04e0*/  FSEL R28, R5, RZ, P6 ;  /* 0x000000ff051c7208 */ /* 0x000fe40003000000 */
[C---:B------:R-:W-:Y:S01]  /*04f0*/  FSETP.GEU.AND P6, PT, R22.reuse, -R6, PT ;  /* 0x800000061600720b */ /* 0x040fe20003fce000 */
[----:B------:R-:W1:Y:S01]  /*0500*/  S2R R5, SR_TID.X ;  /* 0x0000000000057919 */ /* 0x000e620000002100 */
[----:B------:R-:W-:Y:S01]  /*0510*/  FADD R6, R22, R6 ;  /* 0x0000000616067221 */ /* 0x000fe20000000000 */
[----:B------:R-:W-:-:S02]  /*0520*/  LOP3.LUT R20, R3, 0x40, RZ, 0xfc, !PT ;  /* 0x0000004003147812 */ /* 0x000fc400078efcff */
[----:B------:R-:W-:Y:S02]  /*0530*/  LEA.HI R27, R26, UR4, RZ, 0x1c ;  /* 0x000000041a1b7c11 */ /* 0x000fe4000f8fe0ff */
[C---:B------:R-:W-:Y:S01]  /*0540*/  FSETP.GEU.AND P0, PT, R21.reuse, -R13, PT ;  /* 0x8000000d1500720b */ /* 0x040fe20003f0e000 */
[C---:B------:R-:W-:Y:S01]  /*0550*/  FADD R13, R21.reuse, R13 ;  /* 0x0000000d150d7221 */ /* 0x040fe20000000000 */
[C---:B------:R-:W-:Y:S01]  /*0560*/  FSETP.GEU.AND P1, PT, R21.reuse, -R17, PT ;  /* 0x800000111500720b */ /* 0x040fe20003f2e000 */
[----:B------:R-:W-:Y:S01]  /*0570*/  FADD R17, R21, R17 ;  /* 0x0000001115117221 */ /* 0x000fe20000000000 */
[----:B------:R-:W-:Y:S02]  /*0580*/  FSEL R26, R9, RZ, P5 ;  /* 0x000000ff091a7208 */ /* 0x000fe40002800000 */
[----:B------:R-:W-:Y:S01]  /*0590*/  FSEL R9, R10, RZ, P3 ;  /* 0x000000ff0a097208 */ /* 0x000fe20001800000 */
[----:B------:R-:W-:Y:S01]  /*05a0*/  FADD R10, R23, R11 ;  /* 0x0000000b170a7221 */ /* 0x000fe20000000000 */
[----:B------:R-:W-:-:S02]  /*05b0*/  LEA.HI R21, R3, UR4, RZ, 0x1c ;  /* 0x0000000403157c11 */ /* 0x000fc4000f8fe0ff */
[C---:B------:R-:W-:Y:S02]  /*05c0*/  FSETP.GEU.AND P3, PT, R23.reuse, -R11, PT ;  /* 0x8000000b1700720b */ /* 0x040fe40003f6e000 */
[----:B------:R-:W-:Y:S02]  /*05d0*/  LEA.HI R3, R20, UR4, RZ, 0x1c ;  /* 0x0000000414037c11 */ /* 0x000fe4000f8fe0ff */
[----:B------:R-:W-:Y:S02]  /*05e0*/  FSEL R11, R6, RZ, P6 ;  /* 0x000000ff060b7208 */ /* 0x000fe40003000000 */
[C---:B------:R-:W-:Y:S01]  /*05f0*/  FSETP.GEU.AND P6, PT, R23.reuse, -R7, PT ;  /* 0x800000071700720b */ /* 0x040fe20003fce000 */
[----:B------:R-:W-:Y:S01]  /*0600*/  FADD R7, R23, R7 ;  /* 0x0000000717077221 */ /* 0x000fe20000000000 */
[----:B------:R-:W-:Y:S01]  /*0610*/  IMAD R21, R2, 0x4, R21 ;  /* 0x0000000402157824 */ /* 0x000fe200078e0215 */
[----:B------:R-:W-:Y:S01]  /*0620*/  FSEL R4, R4, RZ, P4 ;  /* 0x000000ff04047208 */ /* 0x000fe20002000000 */
[----:B------:R-:W-:-:S02]  /*0630*/  IMAD R3, R2, 0x4, R3 ;  /* 0x0000000402037824 */ /* 0x000fc400078e0203 */
[C---:B------:R-:W-:Y:S01]  /*0640*/  IMAD R20, R2.reuse, 0x4, R27 ;  /* 0x0000000402147824 */ /* 0x040fe200078e021b */
[----:B------:R-:W-:Y:S01]  /*0650*/  FSEL R7, R7, RZ, P6 ;  /* 0x000000ff07077208 */ /* 0x000fe20003000000 */
[----:B------:R-:W-:Y:S01]  /*0660*/  IMAD R2, R2, 0x4, R29 ;  /* 0x0000000402027824 */ /* 0x000fe200078e021d */
[C---:B------:R-:W-:Y:S01]  /*0670*/  FSETP.GEU.AND P4, PT, R22.reuse, -R14, PT ;  /* 0x8000000e1600720b */ /* 0x040fe20003f8e000 */
[----:B------:R-:W-:Y:S01]  /*0680*/  FADD R14, R22, R14 ;  /* 0x0000000e160e7221 */ /* 0x000fe20000000000 */
[----:B------:R-:W-:Y:S01]  /*0690*/  FSEL R27, R10, RZ, P3 ;  /* 0x000000ff0a1b7208 */ /* 0x000fe20001800000 */
[----:B------:R-:W-:Y:S01]  /*06a0*/  STS [R21], R4 ;  /* 0x0000000415007388 */ /* 0x000fe20000000800 */
[C---:B------:R-:W-:Y:S01]  /*06b0*/  FSETP.GEU.AND P3, PT, R23.reuse, -R15, PT ;  /* 0x8000000f1700720b */ /* 0x040fe20003f6e000 */
[----:B------:R-:W-:Y:S02]  /*06c0*/  FADD R15, R23, R15 ;  /* 0x0000000f170f7221 */ /* 0x000fe40000000000 */
[----:B------:R-:W-:Y:S01]  /*06d0*/  STS [R3+0x100], R28 ;  /* 0x0001001c03007388 */ /* 0x000fe20000000800 */
[C---:B------:R-:W-:Y:S01]  /*06e0*/  FSETP.GEU.AND P5, PT, R22.reuse, -R18, PT ;  /* 0x800000121600720b */ /* 0x040fe20003fae000 */
[----:B------:R-:W-:-:S02]  /*06f0*/  FADD R18, R22, R18 ;  /* 0x0000001216127221 */ /* 0x000fc40000000000 */
[----:B------:R-:W-:Y:S01]  /*0700*/  STS [R20+0x200], R11 ;  /* 0x0002000b14007388 */ /* 0x000fe20000000800 */
[C---:B------:R-:W-:Y:S01]  /*0710*/  FSETP.GEU.AND P6, PT, R23.reuse, -R19, PT ;  /* 0x800000131700720b */ /* 0x040fe20003fce000 */
[----:B------:R-:W-:Y:S01]  /*0720*/  FADD R19, R23, R19 ;  /* 0x0000001317137221 */ /* 0x000fe20000000000 */
[----:B------:R-:W-:Y:S01]  /*0730*/  FSEL R6, R13, RZ, P0 ;  /* 0x000000ff0d067208 */ /* 0x000fe20000000000 */
[----:B------:R2:W-:Y:S01]  /*0740*/  STS [R2+0x300], R7 ;  /* 0x0003000702007388 */ /* 0x0005e20000000800 */
[----:B------:R-:W-:-:S03]  /*0750*/  FSEL R13, R14, RZ, P4 ;  /* 0x000000ff0e0d7208 */ /* 0x000fc60002000000 */
[----:B------:R3:W-:Y:S01]  /*0760*/  STS [R21+0x40], R8 ;  /* 0x0000400815007388 */ /* 0x0007e20000000800 */
[----:B------:R-:W-:-:S03]  /*0770*/  FSEL R15, R15, RZ, P3 ;  /* 0x000000ff0f0f7208 */ /* 0x000fc60001800000 */
[----:B------:R-:W-:Y:S01]  /*0780*/  STS [R3+0x140], R26 ;  /* 0x0001401a03007388 */ /* 0x000fe20000000800 */
[----:B------:R-:W-:-:S03]  /*0790*/  FSEL R16, R16, RZ, P2 ;  /* 0x000000ff10107208 */ /* 0x000fc60001000000 */
[----:B------:R1:W-:Y:S01]  /*07a0*/  STS [R20+0x240], R9 ;  /* 0x0002400914007388 */ /* 0x0003e20000000800 */
[----:B--2---:R-:W-:Y:S02]  /*07b0*/  FSEL R7, R18, RZ, P5 ;  /* 0x000000ff12077208 */ /* 0x004fe40002800000 */
[----:B---3--:R-:W-:Y:S01]  /*07c0*/  FSEL R8, R17, RZ, P1 ;  /* 0x000000ff11087208 */ /* 0x008fe20000800000 */
[----:B------:R-:W-:Y:S01]  /*07d0*/  STS [R2+0x340], R27 ;  /* 0x0003401b02007388 */ /* 0x000fe20000000800 */
[----:B------:R-:W-:-:S03]  /*07e0*/  FSEL R19, R19, RZ, P6 ;  /* 0x000000ff13137208 */ /* 0x000fc60003000000 */
[----:B------:R-:W-:Y:S04]  /*07f0*/  STS [R21+0x80], R12 ;  /* 0x0000800c15007388 */ /* 0x000fe80000000800 */
[----:B------:R2:W-:Y:S04]  /*0800*/  STS [R3+0x180], R6 ;  /* 0x0001800603007388 */ /* 0x0005e80000000800 */
[----:B------:R-:W-:Y:S04]  /*0810*/  STS [R20+0x280], R13 ;  /* 0x0002800d14007388 */ /* 0x000fe80000000800 */
[----:B------:R-:W-:Y:S04]  /*0820*/  STS [R2+0x380], R15 ;  /* 0x0003800f02007388 */ /* 0x000fe80000000800 */
[----:B------:R-:W-:Y:S04]  /*0830*/  STS [R21+0xc0], R16 ;  /* 0x0000c01015007388 */ /* 0x000fe80000000800 */
[----:B------:R3:W-:Y:S01]  /*0840*/  STS [R3+0x1c0], R8 ;  /* 0x0001c00803007388 */ /* 0x0007e20000000800 */
[----:B-1----:R-:W-:-:S03]  /*0850*/  SHF.R.U32.HI R9, RZ, 0x4, R5 ;  /* 0x00000004ff097819 */ /* 0x002fc60000011605 */
[----:B------:R-:W-:Y:S01]  /*0860*/  STS [R20+0x2c0], R7 ;  /* 0x0002c00714007388 */ /* 0x000fe20000000800 */
[----:B------:R-:W-:-:S03]  /*0870*/  LOP3.LUT R4, R5, 0xff, RZ, 0xc0, !PT ;  /* 0x000000ff05047812 */ /* 0x000fc600078ec0ff */
[----:B------:R1:W-:Y:S01]  /*0880*/  STS [R2+0x3c0], R19 ;  /* 0x0003c01302007388 */ /* 0x0003e20000000800 */
[----:B------:R-:W-:Y:S02]  /*0890*/  LOP3.LUT R5, R9, 0xc, RZ, 0xc0, !PT ;  /* 0x0000000c09057812 */ /* 0x000fe400078ec0ff */
[C---:B--2---:R-:W-:Y:S02]  /*08a0*/  LOP3.LUT R6, R4.reuse, 0x100, RZ, 0xfc, !PT ;  /* 0x0000010004067812 */ /* 0x044fe400078efcff */
[C---:B------:R-:W-:Y:S02]  /*08b0*/  LOP3.LUT R9, R4.reuse, 0x200, RZ, 0xfc, !PT ;  /* 0x0000020004097812 */ /* 0x040fe400078efcff */
[----:B------:R-:W-:Y:S02]  /*08c0*/  SHF.R.U32.HI R6, RZ, 0x4, R6 ;  /* 0x00000004ff067819 */ /* 0x000fe40000011606 */
[----:B------:R-:W-:Y:S02]  /*08d0*/  SHF.R.U32.HI R9, RZ, 0x4, R9 ;  /* 0x00000004ff097819 */ /* 0x000fe40000011609 */
[----:B------:R-:W-:Y:S01]  /*08e0*/  LOP3.LUT R10, R4, 0x300, RZ, 0xfc, !PT ;  /* 0x00000300040a7812 */ /* 0x000fe200078efcff */
[----:B------:R-:W-:Y:S01]  /*08f0*/  VIADD R5, R5, UR4 ;  /* 0x0000000405057c36 */ /* 0x000fe20008000000 */
[----:B------:R-:W-:-:S02]  /*0900*/  LOP3.LUT R6, R6, 0x1c, RZ, 0xc0, !PT ;  /* 0x0000001c06067812 */ /* 0x000fc400078ec0ff */
[----:B------:R-:W-:Y:S02]  /*0910*/  LOP3.LUT R9, R9, 0x2c, RZ, 0xc0, !PT ;  /* 0x0000002c09097812 */ /* 0x000fe400078ec0ff */
[----:B---3--:R-:W-:Y:S02]  /*0920*/  SHF.R.U32.HI R8, RZ, 0x4, R10 ;  /* 0x00000004ff087819 */ /* 0x008fe4000001160a */
[----:B------:R-:W-:Y:S01]  /*0930*/  LOP3.LUT R11, R4, 0x400, RZ, 0xfc, !PT ;  /* 0x00000400040b7812 */ /* 0x000fe200078efcff */
[----:B------:R-:W-:Y:S01]  /*0940*/  VIADD R3, R6, UR4 ;  /* 0x0000000406037c36 */ /* 0x000fe20008000000 */
[----:B-1----:R-:W-:Y:S01]  /*0950*/  LOP3.LUT R2, R8, 0x3c, RZ, 0xc0, !PT ;  /* 0x0000003c08027812 */ /* 0x002fe200078ec0ff */
[C---:B------:R-:W-:Y:S01]  /*0960*/  IMAD R5, R4.reuse, 0x4, R5 ;  /* 0x0000000404057824 */ /* 0x040fe200078e0205 */
[----:B------:R-:W-:Y:S01]  /*0970*/  SHF.R.U32.HI R11, RZ, 0x4, R11 ;  /* 0x00000004ff0b7819 */ /* 0x000fe2000001160b */
[----:B------:R-:W-:Y:S01]  /*0980*/  VIADD R7, R9, UR4 ;  /* 0x0000000409077c36 */ /* 0x000fe20008000000 */
[----:B------:R-:W-:Y:S01]  /*0990*/  BAR.SYNC.DEFER_BLOCKING 0x0 ;  /* 0x0000000000007b1d */ /* 0x000fe20000010000 */
[C---:B------:R-:W-:Y:S01]  /*09a0*/  IMAD R10, R4.reuse, 0x4, R3 ;  /* 0x00000004040a7824 */ /* 0x040fe200078e0203 */
[----:B------:R-:W-:Y:S01]  /*09b0*/  LOP3.LUT R11, R11, 0x4c, RZ, 0xc0, !PT ;  /* 0x0000004c0b0b7812 */ /* 0x000fe200078ec0ff */
[----:B------:R-:W-:-:S02]  /*09c0*/  IMAD R8, R4, 0x4, R7 ;  /* 0x0000000404087824 */ /* 0x000fc400078e0207 */
[----:B------:R-:W-:Y:S02]  /*09d0*/  VIADD R7, R2, UR4 ;  /* 0x0000000402077c36 */ /* 0x000fe40008000000 */
[----:B------:R-:W-:Y:S01]  /*09e0*/  VIADD R11, R11, UR4 ;  /* 0x000000040b0b7c36 */ /* 0x000fe20008000000 */
[----:B------:R-:W1:Y:S01]  /*09f0*/  LDC.64 R2, c[0x0][0x220] ;  /* 0x00008800ff027b82 */ /* 0x000e620000000a00 */
[C---:B------:R-:W-:Y:S02]  /*0a00*/  IMAD R6, R4.reuse, 0x4, R7 ;  /* 0x0000000404067824 */ /* 0x040fe400078e0207 */
[----:B------:R-:W-:Y:S01]  /*0a10*/  IMAD R7, R4, 0x4, R11 ;  /* 0x0000000404077824 */ /* 0x000fe200078e020b */
[----:B------:R2:W3:Y:S04]  /*0a20*/  LDS R9, [R5] ;  /* 0x0000000005097984 */ /* 0x0004e80000000800 */
[----:B------:R-:W4:Y:S04]  /*0a30*/  LDS R10, [R10+0x400] ;  /* 0x000400000a0a7984 */ /* 0x000f280000000800 */
[----:B------:R-:W5:Y:S04]  /*0a40*/  LDS R8, [R8+0x800] ;  /* 0x0008000008087984 */ /* 0x000f680000000800 */
[----:B------:R-:W4:Y:S01]  /*0a50*/  LDS R6, [R6+0xc00] ;  /* 0x000c000006067984 */ /* 0x000f220000000800 */
[----:B------:R-:W-:-:S03]  /*0a60*/  SHF.R.U32.HI R12, RZ, 0x6, R24 ;  /* 0x00000006ff0c7819 */ /* 0x000fc60000011618 */
[----:B------:R-:W4:Y:S01]  /*0a70*/  LDS R7, [R7+0x1000] ;  /* 0x0010000007077984 */ /* 0x000f220000000800 */
[----:B--2---:R-:W-:Y:S02]  /*0a80*/  SGXT.U32 R5, R12, 0x2 ;  /* 0x000000020c05781a */ /* 0x004fe40000000000 */
[----:B------:R-:W-:Y:S02]  /*0a90*/  ISETP.GE.AND P0, PT, R25, 0x3c1, PT ;  /* 0x000003c11900780c */ /* 0x000fe40003f06270 */
[----:B------:R-:W-:-:S04]  /*0aa0*/  LOP3.LUT R0, R0, R5, RZ, 0xfc, !PT ;  /* 0x0000000500007212 */ /* 0x000fc800078efcff */
[C---:B------:R-:W-:Y:S02]  /*0ab0*/  LOP3.LUT R5, R0.reuse, 0x4, RZ, 0xfc, !PT ;  /* 0x0000000400057812 */ /* 0x040fe400078efcff */
[C---:B------:R-:W-:Y:S02]  /*0ac0*/  ISETP.LT.AND P3, PT, R0.reuse, 0x100, !P0 ;  /* 0x000001000000780c */ /* 0x040fe40004761270 */
[C---:B------:R-:W-:Y:S02]  /*0ad0*/  LOP3.LUT R11, R0.reuse, 0x8, RZ, 0xfc, !PT ;  /* 0x00000008000b7812 */ /* 0x040fe400078efcff */
[----:B------:R-:W-:Y:S01]  /*0ae0*/  ISETP.LT.AND P2, PT, R5, 0x100, !P0 ;  /* 0x000001000500780c */ /* 0x000fe20004741270 */
[C---:B------:R-:W-:Y:S01]  /*0af0*/  IMAD R5, R0.reuse, 0x3c1, R25 ;  /* 0x000003c100057824 */ /* 0x040fe200078e0219 */
[C---:B------:R-:W-:Y:S02]  /*0b00*/  LOP3.LUT R12, R0.reuse, 0xc, RZ, 0xfc, !PT ;  /* 0x0000000c000c7812 */ /* 0x040fe400078efcff */
[----:B------:R-:W-:-:S02]  /*0b10*/  LOP3.LUT R13, R0, 0x10, RZ, 0xfc, !PT ;  /* 0x00000010000d7812 */ /* 0x000fc400078efcff */
[----:B------:R-:W-:Y:S02]  /*0b20*/  ISETP.LT.AND P1, PT, R11, 0x100, !P0 ;  /* 0x000001000b00780c */ /* 0x000fe40004721270 */
[----:B------:R-:W-:Y:S02]  /*0b30*/  LOP3.LUT R11, R0, 0x14, RZ, 0xfc, !PT ;  /* 0x00000014000b7812 */ /* 0x000fe400078efcff */
[----:B------:R-:W-:Y:S02]  /*0b40*/  ISETP.LT.AND P6, PT, R12, 0x100, !P0 ;  /* 0x000001000c00780c */ /* 0x000fe400047c1270 */
[----:B------:R-:W-:Y:S01]  /*0b50*/  ISETP.LT.AND P5, PT, R13, 0x100, !P0 ;  /* 0x000001000d00780c */ /* 0x000fe200047a1270 */
[--C-:B-1----:R-:W-:Y:S01]  /*0b60*/  IMAD.WIDE R12, R5, 0x4, R2.reuse ;  /* 0x00000004050c7825 */ /* 0x102fe200078e0202 */
[----:B------:R-:W-:Y:S02]  /*0b70*/  ISETP.LT.AND P4, PT, R11, 0x100, !P0 ;  /* 0x000001000b00780c */ /* 0x000fe40004781270 */
[C---:B------:R-:W-:Y:S01]  /*0b80*/  LOP3.LUT R11, R0.reuse, 0x18, RZ, 0xfc, !PT ;  /* 0x00000018000b7812 */ /* 0x040fe200078efcff */
[C---:B------:R-:W-:Y:S01]  /*0b90*/  VIADD R15, R5.reuse, 0xf04 ;  /* 0x00000f04050f7836 */ /* 0x040fe20000000000 */
[----:B---3--:R1:W-:Y:S01]  /*0ba0*/  @P3 STG.E desc[UR6][R12.64], R9 ;  /* 0x000000090c003986 */ /* 0x0083e2000c101906 */
[----:B------:R-:W-:Y:S01]  /*0bb0*/  VIADD R17, R5, 0x1e08 ;  /* 0x00001e0805117836 */ /* 0x000fe20000000000 */
[----:B------:R-:W-:Y:S01]  /*0bc0*/  ISETP.LT.AND P3, PT, R11, 0x100, !P0 ;  /* 0x000001000b00780c */ /* 0x000fe20004761270 */
[----:B------:R-:W-:Y:S01]  /*0bd0*/  IMAD.WIDE R14, R15, 0x4, R2 ;  /* 0x000000040f0e7825 */ /* 0x000fe200078e0202 */
[----:B------:R-:W-:-:S03]  /*0be0*/  LOP3.LUT R11, R0, 0x1c, RZ, 0xfc, !PT ;  /* 0x0000001c000b7812 */ /* 0x000fc600078efcff */
[----:B------:R-:W-:Y:S01]  /*0bf0*/  VIADD R19, R5, 0x2d0c ;  /* 0x00002d0c05137836 */ /* 0x000fe20000000000 */
[----:B----4-:R-:W-:Y:S01]  /*0c00*/  @P2 STG.E desc[UR6][R14.64], R10 ;  /* 0x0000000a0e002986 */ /* 0x010fe2000c101906 */
[----:B------:R-:W-:Y:S01]  /*0c10*/  IMAD.WIDE R16, R17, 0x4, R2 ;  /* 0x0000000411107825 */ /* 0x000fe200078e0202 */
[----:B------:R-:W-:-:S03]  /*0c20*/  ISETP.LT.AND P2, PT, R11, 0x100, !P0 ;  /* 0x000001000b00780c */ /* 0x000fc60004741270 */
[--C-:B------:R-:W-:Y:S01]  /*0c30*/  IMAD.WIDE R18, R19, 0x4, R2.reuse ;  /* 0x0000000413127825 */ /* 0x100fe200078e0202 */
[C---:B------:R-:W-:Y:S02]  /*0c40*/  LOP3.LUT R11, R0.reuse, 0x20, RZ, 0xfc, !PT ;  /* 0x00000020000b7812 */ /* 0x040fe400078efcff */
[----:B-1----:R-:W-:Y:S01]  /*0c50*/  LOP3.LUT R9, R0, 0x24, RZ, 0xfc, !PT ;  /* 0x0000002400097812 */ /* 0x002fe200078efcff */
[----:B------:R-:W-:Y:S01]  /*0c60*/  VIADD R21, R5, 0x3c10 ;  /* 0x00003c1005157836 */ /* 0x000fe20000000000 */
[----:B-----5:R1:W-:Y:S01]  /*0c70*/  @P1 STG.E desc[UR6][R16.64], R8 ;  /* 0x0000000810001986 */ /* 0x0203e2000c101906 */
[----:B------:R-:W-:Y:S02]  /*0c80*/  ISETP.LT.AND P1, PT, R11, 0x100, !P0 ;  /* 0x000001000b00780c */ /* 0x000fe40004721270 */
[----:B------:R-:W-:Y:S01]  /*0c90*/  IMAD.WIDE R12, R21, 0x4, R2 ;  /* 0x00000004150c7825 */ /* 0x000fe200078e0202 */
[----:B0-----:R-:W-:Y:S01]  /*0ca0*/  @P6 STG.E desc[UR6][R18.64], R6 ;  /* 0x0000000612006986 */ /* 0x001fe2000c101906 */
[----:B------:R-:W-:-:S02]  /*0cb0*/  ISETP.LT.AND P6, PT, R9, 0x100, !P0 ;  /* 0x000001000900780c */ /* 0x000fc400047c1270 */
[----:B------:R-:W-:Y:S02]  /*0cc0*/  LOP3.LUT R11, R0, 0x28, RZ, 0xfc, !PT ;  /* 0x00000028000b7812 */ /* 0x000fe400078efcff */
[C---:B------:R-:W-:Y:S02]  /*0cd0*/  LOP3.LUT R9, R4.reuse, 0x600, RZ, 0xfc, !PT ;  /* 0x0000060004097812 */ /* 0x040fe400078efcff */
[----:B-1----:R-:W-:Y:S01]  /*0ce0*/  LOP3.LUT R8, R4, 0x500, RZ, 0xfc, !PT ;  /* 0x0000050004087812 */ /* 0x002fe200078efcff */
[----:B------:R0:W-:Y:S01]  /*0cf0*/  @P5 STG.E desc[UR6][R12.64], R7 ;  /* 0x000000070c005986 */ /* 0x0001e2000c101906 */
[----:B------:R-:W-:Y:S02]  /*0d00*/  ISETP.LT.AND P5, PT, R11, 0x100, !P0 ;  /* 0x000001000b00780c */ /* 0x000fe400047a1270 */
[----:B------:R-:W-:Y:S02]  /*0d10*/  SHF.R.U32.HI R8, RZ, 0x4, R8 ;  /* 0x00000004ff087819 */ /* 0x000fe40000011608 */
[----:B------:R-:W-:-:S02]  /*0d20*/  SHF.R.U32.HI R10, RZ, 0x4, R9 ;  /* 0x00000004ff0a7819 */ /* 0x000fc40000011609 */
[C---:B------:R-:W-:Y:S02]  /*0d30*/  LOP3.LUT R11, R4.reuse, 0x700, RZ, 0xfc, !PT ;  /* 0x00000700040b7812 */ /* 0x040fe400078efcff */
[----:B------:R-:W-:Y:S02]  /*0d40*/  LOP3.LUT R14, R4, 0x800, RZ, 0xfc, !PT ;  /* 0x00000800040e7812 */ /* 0x000fe400078efcff */
[----:B------:R-:W-:Y:S02]  /*0d50*/  LOP3.LUT R9, R8, 0x5c, RZ, 0xc0, !PT ;  /* 0x0000005c08097812 */ /* 0x000fe400078ec0ff */
[----:B------:R-:W-:Y:S02]  /*0d60*/  LOP3.LUT R10, R10, 0x6c, RZ, 0xc0, !PT ;  /* 0x0000006c0a0a7812 */ /* 0x000fe400078ec0ff */
[----:B0-----:R-:W-:Y:S01]  /*0d70*/  SHF.R.U32.HI R12, RZ, 0x4, R11 ;  /* 0x00000004ff0c7819 */ /* 0x001fe2000001160b */
[----:B------:R-:W-:Y:S01]  /*0d80*/  VIADD R9, R9, UR4 ;  /* 0x0000000409097c36 */ /* 0x000fe20008000000 */
[----:B------:R-:W-:Y:S01]  /*0d90*/  SHF.R.U32.HI R8, RZ, 0x4, R14 ;  /* 0x00000004ff087819 */ /* 0x000fe2000001160e */
[----:B------:R-:W-:Y:S01]  /*0da0*/  VIADD R11, R10, UR4 ;  /* 0x000000040a0b7c36 */ /* 0x000fe20008000000 */
[----:B------:R-:W-:-:S02]  /*0db0*/  LOP3.LUT R7, R4, 0xd00, RZ, 0xfc, !PT ;  /* 0x00000d0004077812 */ /* 0x000fc400078efcff */
[----:B------:R-:W-:Y:S01]  /*0dc0*/  LOP3.LUT R12, R12, 0x7c, RZ, 0xc0, !PT ;  /* 0x0000007c0c0c7812 */ /* 0x000fe200078ec0ff */
[C---:B------:R-:W-:Y:S01]  /*0dd0*/  IMAD R9, R4.reuse, 0x4, R9 ;  /* 0x0000000404097824 */ /* 0x040fe200078e0209 */
[----:B------:R-:W-:Y:S02]  /*0de0*/  LOP3.LUT R15, R4, 0x900, RZ, 0xfc, !PT ;  /* 0x00000900040f7812 */ /* 0x000fe400078efcff */
[----:B------:R-:W-:Y:S02]  /*0df0*/  LOP3.LUT R8, R8, 0x8c, RZ, 0xc0, !PT ;  /* 0x0000008c08087812 */ /* 0x000fe400078ec0ff */
[C---:B------:R-:W-:Y:S01]  /*0e00*/  LOP3.LUT R16, R4.reuse, 0xa00, RZ, 0xfc, !PT ;  /* 0x00000a0004107812 */ /* 0x040fe200078efcff */
[C---:B------:R-:W-:Y:S01]  /*0e10*/  IMAD R11, R4.reuse, 0x4, R11 ;  /* 0x00000004040b7824 */ /* 0x040fe200078e020b */
[C---:B------:R-:W-:Y:S02]  /*0e20*/  LOP3.LUT R17, R4.reuse, 0xb00, RZ, 0xfc, !PT ;  /* 0x00000b0004117812 */ /* 0x040fe400078efcff */
[----:B------:R-:W-:-:S02]  /*0e30*/  LOP3.LUT R18, R4, 0xc00, RZ, 0xfc, !PT ;  /* 0x00000c0004127812 */ /* 0x000fc400078efcff */
[----:B------:R-:W-:Y:S01]  /*0e40*/  SHF.R.U32.HI R10, RZ, 0x4, R7 ;  /* 0x00000004ff0a7819 */ /* 0x000fe20000011607 */
[----:B------:R-:W-:Y:S01]  /*0e50*/  VIADD R7, R12, UR4 ;  /* 0x000000040c077c36 */ /* 0x000fe20008000000 */
[----:B------:R-:W-:Y:S01]  /*0e60*/  LOP3.LUT R6, R4, 0xe00, RZ, 0xfc, !PT ;  /* 0x00000e0004067812 */ /* 0x000fe200078efcff */
[----:B------:R-:W-:Y:S01]  /*0e70*/  VIADD R13, R8, UR4 ;  /* 0x00000004080d7c36 */ /* 0x000fe20008000000 */
[----:B------:R-:W-:Y:S01]  /*0e80*/  SHF.R.U32.HI R15, RZ, 0x4, R15 ;  /* 0x00000004ff0f7819 */ /* 0x000fe2000001160f */
[----:B------:R-:W0:Y:S01]  /*0e90*/  LDS R21, [R9+0x1400] ;  /* 0x0014000009157984 */ /* 0x000e220000000800 */
[----:B------:R-:W-:Y:S02]  /*0ea0*/  SHF.R.U32.HI R16, RZ, 0x4, R16 ;  /* 0x00000004ff107819 */ /* 0x000fe40000011610 */
[----:B------:R-:W-:Y:S01]  /*0eb0*/  SHF.R.U32.HI R17, RZ, 0x4, R17 ;  /* 0x00000004ff117819 */ /* 0x000fe20000011611 */
[----:B------:R1:W2:Y:S01]  /*0ec0*/  LDS R23, [R11+0x1800] ;  /* 0x001800000b177984 */ /* 0x0002a20000000800 */
[----:B------:R-:W-:Y:S01]  /*0ed0*/  SHF.R.U32.HI R18, RZ, 0x4, R18 ;  /* 0x00000004ff127819 */ /* 0x000fe20000011612 */
[C---:B------:R-:W-:Y:S01]  /*0ee0*/  IMAD R7, R4.reuse, 0x4, R7 ;  /* 0x0000000404077824 */ /* 0x040fe200078e0207 */
[----:B------:R-:W-:Y:S01]  /*0ef0*/  SHF.R.U32.HI R12, RZ, 0x4, R6 ;  /* 0x00000004ff0c7819 */ /* 0x000fe20000011606 */
[----:B------:R-:W-:Y:S01]  /*0f00*/  IMAD R13, R4, 0x4, R13 ;  /* 0x00000004040d7824 */ /* 0x000fe200078e020d */
[----:B------:R-:W-:-:S02]  /*0f10*/  LOP3.LUT R15, R15, 0x9c, RZ, 0xc0, !PT ;  /* 0x0000009c0f0f7812 */ /* 0x000fc400078ec0ff */
[----:B------:R-:W-:Y:S01]  /*0f20*/  LOP3.LUT R6, R16, 0xac, RZ, 0xc0, !PT ;  /* 0x000000ac10067812 */ /* 0x000fe200078ec0ff */
[----:B------:R3:W4:Y:S01]  /*0f30*/  LDS R25, [R7+0x1c00] ;  /* 0x001c000007197984 */ /* 0x0007220000000800 */
[----:B------:R-:W-:Y:S02]  /*0f40*/  LOP3.LUT R17, R17, 0xbc, RZ, 0xc0, !PT ;  /* 0x000000bc11117812 */ /* 0x000fe400078ec0ff */
[----:B------:R-:W-:Y:S01]  /*0f50*/  LOP3.LUT R18, R18, 0xcc, RZ, 0xc0, !PT ;  /* 0x000000cc12127812 */ /* 0x000fe200078ec0ff */
[----:B------:R-:W-:Y:S01]  /*0f60*/  VIADD R15, R15, UR4 ;  /* 0x000000040f0f7c36 */ /* 0x000fe20008000000 */
[----:B------:R-:W-:Y:S01]  /*0f70*/  LOP3.LUT R10, R10, 0xdc, RZ, 0xc0, !PT ;  /* 0x000000dc0a0a7812 */ /* 0x000fe200078ec0ff */
[----:B-1----:R-:W-:Y:S01]  /*0f80*/  VIADD R11, R6, UR4 ;  /* 0x00000004060b7c36 */ /* 0x002fe20008000000 */
[----:B------:R-:W-:Y:S01]  /*0f90*/  LOP3.LUT R12, R12, 0xec, RZ, 0xc0, !PT ;  /* 0x000000ec0c0c7812 */ /* 0x000fe200078ec0ff */
[----:B------:R-:W1:Y:S01]  /*0fa0*/  LDS R19, [R13+0x2000] ;  /* 0x002000000d137984 */ /* 0x000e620000000800 */
[----:B------:R-:W-:-:S02]  /*0fb0*/  VIADD R17, R17, UR4 ;  /* 0x0000000411117c36 */ /* 0x000fc40008000000 */
[----:B------:R-:W-:Y:S02]  /*0fc0*/  VIADD R27, R18, UR4 ;  /* 0x00000004121b7c36 */ /* 0x000fe40008000000 */
[----:B------:R-:W-:Y:S02]  /*0fd0*/  IMAD R15, R4, 0x4, R15 ;  /* 0x00000004040f7824 */ /* 0x000fe400078e020f */
[----:B------:R-:W-:Y:S02]  /*0fe0*/  VIADD R29, R10, UR4 ;  /* 0x000000040a1d7c36 */ /* 0x000fe40008000000 */
[----:B------:R-:W-:Y:S02]  /*0ff0*/  VIADD R6, R12, UR4 ;  /* 0x000000040c067c36 */ /* 0x000fe40008000000 */
[C---:B------:R-:W-:Y:S01]  /*1000*/  IMAD R20, R4.reuse, 0x4, R11 ;  /* 0x0000000404147824 */ /* 0x040fe200078e020b */
[----:B------:R-:W5:Y:S01]  /*1010*/  LDS R15, [R15+0x2400] ;  /* 0x002400000f0f7984 */ /* 0x000f620000000800 */
[----:B------:R-:W-:-:S02]  /*1020*/  IMAD R11, R4, 0x4, R17 ;  /* 0x00000004040b7824 */ /* 0x000fc400078e0211 */
[C---:B------:R-:W-:Y:S01]  /*1030*/  IMAD R14, R4.reuse, 0x4, R27 ;  /* 0x00000004040e7824 */ /* 0x040fe200078e021b */
[----:B------:R-:W1:Y:S01]  /*1040*/  LDS R13, [R20+0x2800] ;  /* 0x00280000140d7984 */ /* 0x000e620000000800 */
[C---:B------:R-:W-:Y:S02]  /*1050*/  IMAD R12, R4.reuse, 0x4, R29 ;  /* 0x00000004040c7824 */ /* 0x040fe400078e021d */
[C---:B------:R-:W-:Y:S01]  /*1060*/  IMAD R10, R4.reuse, 0x4, R6 ;  /* 0x00000004040a7824 */ /* 0x040fe200078e0206 */
[----:B------:R-:W1:Y:S04]  /*1070*/  LDS R11, [R11+0x2c00] ;  /* 0x002c00000b0b7984 */ /* 0x000e680000000800 */
[----:B------:R-:W1:Y:S04]  /*1080*/  LDS R14, [R14+0x3000] ;  /* 0x003000000e0e7984 */ /* 0x000e680000000800 */
[----:B------:R-:W5:Y:S04]  /*1090*/  LDS R12, [R12+0x3400] ;  /* 0x003400000c0c7984 */ /* 0x000f680000000800 */
[----:B------:R-:W5:Y:S01]  /*10a0*/  LDS R10, [R10+0x3800] ;  /* 0x003800000a0a7984 */ /* 0x000f620000000800 */
[C---:B---3--:R-:W-:Y:S01]  /*10b0*/  VIADD R7, R5.reuse, 0x4b14 ;  /* 0x00004b1405077836 */ /* 0x048fe20000000000 */
[----:B------:R-:W-:Y:S01]  /*10c0*/  LOP3.LUT R22, R4, 0xf00, RZ, 0xfc, !PT ;  /* 0x00000f0004167812 */ /* 0x000fe200078efcff */
[----:B------:R-:W-:-:S02]  /*10d0*/  VIADD R9, R5, 0x5a18 ;  /* 0x00005a1805097836 */ /* 0x000fc40000000000 */
[----:B------:R-:W-:Y:S01]  /*10e0*/  IMAD.WIDE R6, R7, 0x4, R2 ;  /* 0x0000000407067825 */ /* 0x000fe200078e0202 */
[----:B------:R-:W-:Y:S02]  /*10f0*/  SHF.R.U32.HI R22, RZ, 0x4, R22 ;  /* 0x00000004ff167819 */ /* 0x000fe40000011616 */
[C---:B------:R-:W-:Y:S01]  /*1100*/  LOP3.LUT R16, R0.reuse, 0x2c, RZ, 0xfc, !PT ;  /* 0x0000002c00107812 */ /* 0x040fe200078efcff */
[--C-:B------:R-:W-:Y:S01]  /*1110*/  IMAD.WIDE R8, R9, 0x4, R2.reuse ;  /* 0x0000000409087825 */ /* 0x100fe200078e0202 */
[----:B------:R-:W-:Y:S01]  /*1120*/  LOP3.LUT R18, R0, 0x30, RZ, 0xfc, !PT ;  /* 0x0000003000127812 */ /* 0x000fe200078efcff */
[----:B0-----:R0:W-:Y:S01]  /*1130*/  @P4 STG.E desc[UR6][R6.64], R21 ;  /* 0x0000001506004986 */ /* 0x0011e2000c101906 */
[----:B------:R-:W-:Y:S01]  /*1140*/  LOP3.LUT R22, R22, 0xfc, RZ, 0xc0, !PT ;  /* 0x000000fc16167812 */ /* 0x000fe200078ec0ff */
[C---:B------:R-:W-:Y:S02]  /*1150*/  VIADD R17, R5.reuse, 0x691c ;  /* 0x0000691c05117836 */ /* 0x040fe40000000000 */
[----:B------:R-:W-:Y:S01]  /*1160*/  VIADD R27, R5, 0x7820 ;  /* 0x00007820051b7836 */ /* 0x000fe20000000000 */
[----:B------:R-:W-:Y:S01]  /*1170*/  ISETP.LT.AND P4, PT, R16, 0x100, !P0 ;  /* 0x000001001000780c */ /* 0x000fe20004781270 */
[----:B--2---:R2:W-:Y:S01]  /*1180*/  @P3 STG.E desc[UR6][R8.64], R23 ;  /* 0x0000001708003986 */ /* 0x0045e2000c101906 */
[----:B------:R-:W-:Y:S01]  /*1190*/  IMAD.WIDE R16, R17, 0x4, R2 ;  /* 0x0000000411107825 */ /* 0x000fe200078e0202 */
[----:B------:R-:W-:-:S02]  /*11a0*/  ISETP.LT.AND P3, PT, R18, 0x100, !P0 ;  /* 0x000001001200780c */ /* 0x000fc40004761270 */
[----:B------:R-:W-:Y:S01]  /*11b0*/  LOP3.LUT R18, R0, 0x34, RZ, 0xfc, !PT ;  /* 0x0000003400127812 */ /* 0x000fe200078efcff */
[----:B0-----:R-:W-:Y:S01]  /*11c0*/  IMAD.WIDE R6, R27, 0x4, R2 ;  /* 0x000000041b067825 */ /* 0x001fe200078e0202 */
[----:B----4-:R0:W-:Y:S02]  /*11d0*/  @P2 STG.E desc[UR6][R16.64], R25 ;  /* 0x0000001910002986 */ /* 0x0101e4000c101906 */
[----:B------:R-:W-:Y:S01]  /*11e0*/  ISETP.LT.AND P2, PT, R18, 0x100, !P0 ;  /* 0x000001001200780c */ /* 0x000fe20004741270 */
[----:B--2---:R-:W-:Y:S01]  /*11f0*/  VIADD R9, R22, UR4 ;  /* 0x0000000416097c36 */ /* 0x004fe20008000000 */
[C---:B------:R-:W-:Y:S02]  /*1200*/  LOP3.LUT R8, R0.reuse, 0x38, RZ, 0xfc, !PT ;  /* 0x0000003800087812 */ /* 0x040fe400078efcff */
[----:B------:R-:W-:Y:S01]  /*1210*/  LOP3.LUT R0, R0, 0x3c, RZ, 0xfc, !PT ;  /* 0x0000003c00007812 */ /* 0x000fe200078efcff */
[C---:B------:R-:W-:Y:S01]  /*1220*/  VIADD R21, R5.reuse, 0x8724 ;  /* 0x0000872405157836 */ /* 0x040fe20000000000 */
[----:B-1----:R1:W-:Y:S01]  /*1230*/  @P1 STG.E desc[UR6][R6.64], R19 ;  /* 0x0000001306001986 */ /* 0x0023e2000c101906 */
[----:B------:R-:W-:Y:S01]  /*1240*/  IMAD R4, R4, 0x4, R9 ;  /* 0x0000000404047824 */ /* 0x000fe200078e0209 */
[----:B------:R-:W-:Y:S01]  /*1250*/  ISETP.LT.AND P1, PT, R8, 0x100, !P0 ;  /* 0x000001000800780c */ /* 0x000fe20004721270 */
[C---:B------:R-:W-:Y:S01]  /*1260*/  VIADD R9, R5.reuse, 0x9628 ;  /* 0x0000962805097836 */ /* 0x040fe20000000000 */
[----:B------:R-:W-:Y:S01]  /*1270*/  ISETP.LT.AND P0, PT, R0, 0x100, !P0 ;  /* 0x000001000000780c */ /* 0x000fe20004701270 */
[----:B0-----:R-:W-:-:S02]  /*1280*/  VIADD R17, R5, 0xa52c ;  /* 0x0000a52c05117836 */ /* 0x001fc40000000000 */
[----:B------:R-:W-:Y:S02]  /*1290*/  VIADD R23, R5, 0xb430 ;  /* 0x0000b43005177836 */ /* 0x000fe40000000000 */
[----:B------:R-:W-:-:S04]  /*12a0*/  IMAD.WIDE R20, R21, 0x4, R2 ;  /* 0x0000000415147825 */ /* 0x000fc800078e0202 */
[C---:B------:R-:W-:Y:S02]  /*12b0*/  VIADD R25, R5.reuse, 0xc334 ;  /* 0x0000c33405197836 */ /* 0x040fe40000000000 */
[----:B------:R-:W-:Y:S02]  /*12c0*/  VIADD R27, R5, 0xd238 ;  /* 0x0000d238051b7836 */ /* 0x000fe40000000000 */
[--C-:B------:R-:W-:Y:S01]  /*12d0*/  IMAD.WIDE R8, R9, 0x4, R2.reuse ;  /* 0x0000000409087825 */ /* 0x100fe200078e0202 */
[----:B-----5:R0:W-:Y:S03]  /*12e0*/  @P6 STG.E desc[UR6][R20.64], R15 ;  /* 0x0000000f14006986 */ /* 0x0201e6000c101906 */
[--C-:B-1----:R-:W-:Y:S01]  /*12f0*/  IMAD.WIDE R6, R17, 0x4, R2.reuse ;  /* 0x0000000411067825 */ /* 0x102fe200078e0202 */
[----:B------:R0:W-:Y:S03]  /*1300*/  @P5 STG.E desc[UR6][R8.64], R13 ;  /* 0x0000000d08005986 */ /* 0x0001e6000c101906 */
[--C-:B------:R-:W-:Y:S01]  /*1310*/  IMAD.WIDE R16, R23, 0x4, R2.reuse ;  /* 0x0000000417107825 */ /* 0x100fe200078e0202 */
[----:B------:R0:W-:Y:S03]  /*1320*/  @P4 STG.E desc[UR6][R6.64], R11 ;  /* 0x0000000b06004986 */ /* 0x0001e6000c101906 */
[--C-:B------:R-:W-:Y:S01]  /*1330*/  IMAD.WIDE R18, R25, 0x4, R2.reuse ;  /* 0x0000000419127825 */ /* 0x100fe200078e0202 */
[----:B------:R0:W-:Y:S03]  /*1340*/  @P3 STG.E desc[UR6][R16.64], R14 ;  /* 0x0000000e10003986 */ /* 0x0001e6000c101906 */
[----:B------:R-:W-:Y:S01]  /*1350*/  IMAD.WIDE R22, R27, 0x4, R2 ;  /* 0x000000041b167825 */ /* 0x000fe200078e0202 */
[----:B------:R0:W-:Y:S04]  /*1360*/  @P2 STG.E desc[UR6][R18.64], R12 ;  /* 0x0000000c12002986 */ /* 0x0001e8000c101906 */
[----:B------:R0:W-:Y:S02]  /*1370*/  @P1 STG.E desc[UR6][R22.64], R10 ;  /* 0x0000000a16001986 */ /* 0x0001e4000c101906 */
[----:B0-----:R-:W-:Y:S05]  /*1380*/  @!P0 EXIT ;  /* 0x000000000000894d */ /* 0x001fea0003800000 */
[----:B0-----:R-:W0:Y:S01]  /*1390*/  LDS R7, [R4+0x3c00] ;  /* 0x003c000004077984 */ /* 0x001e220000000800 */
[----:B------:R-:W-:-:S04]  /*13a0*/  VIADD R5, R5, 0xe13c ;  /* 0x0000e13c05057836 */ /* 0x000fc80000000000 */
[----:B------:R-:W-:-:S05]  /*13b0*/  IMAD.WIDE R2, R5, 0x4, R2 ;  /* 0x0000000405027825 */ /* 0x000fca00078e0202 */
[----:B0-----:R-:W-:Y:S01]  /*13c0*/  STG.E desc[UR6][R2.64], R7 ;  /* 0x0000000702007986 */ /* 0x001fe2000c101906 */
[----:B------:R-:W-:Y:S05]  /*13d0*/  EXIT ;  /* 0x000000000000794d */ /* 0x000fea0003800000 */
.L_x_0:
[----:B------:R-:W-:-:S00]  /*13e0*/  BRA `(.L_x_0) ;  /* 0xfffffffc00fc7947 */ /* 0x000fc0000383ffff */
[----:B------:R-:W-:-:S00]  /*13f0*/  NOP ;  /* 0x0000000000007918 */ /* 0x000fc00000000000 */
        /* <DEDUP_REMOVED lines=8> */
.L_x_1:


//--------------------- .nv.shared.triton_poi_fused_convolution_relu_2 --------------------------
	.section	.nv.shared.triton_poi_fused_convolution_relu_2,"aw",@nobits
	.sectionflags	@""
	.align	16
	.zero		1024


//--------------------- .nv.constant0.triton_poi_fused_convolution_relu_2 --------------------------
	.section	.nv.constant0.triton_poi_fused_convolution_relu_2,"a",@progbits
	.sectionflags	@""
	.align	4
.nv.constant0.triton_poi_fused_convolution_relu_2:
	.zero		560
